//
// Generated by NVIDIA NVVM Compiler
//
// Compiler Build ID: CL-36424714
// Cuda compilation tools, release 13.0, V13.0.88
// Based on NVVM 20.0.0
//

.version 9.0
.target sm_100
.address_size 64

	// .globl	_Z10helloWorldv
.extern .func  (.param .b32 func_retval0) vprintf
(
	.param .b64 vprintf_param_0,
	.param .b64 vprintf_param_1
)
;
.global .align 1 .b8 $str[36] = {72, 101, 108, 108, 111, 32, 102, 114, 111, 109, 32, 116, 104, 114, 101, 97, 100, 32, 37, 100, 32, 102, 114, 111, 109, 32, 98, 108, 111, 99, 107, 32, 37, 100, 10};

.visible .entry _Z10helloWorldv()
{
	.local .align 8 .b8 	__local_depot0[8];
	.reg .b64 	%SP;
	.reg .b64 	%SPL;
	.reg .b32 	%r<5>;
	.reg .b64 	%rd<5>;

	mov.u64 	%SPL, __local_depot0;
	cvta.local.u64 	%SP, %SPL;
	add.u64 	%rd1, %SP, 0;
	add.u64 	%rd2, %SPL, 0;
	mov.u32 	%r1, %tid.x;
	mov.u32 	%r2, %ctaid.x;
	st.local.v2.u32 	[%rd2], {%r1, %r2};
	mov.u64 	%rd3, $str;
	cvta.global.u64 	%rd4, %rd3;
	{ // callseq 0, 0
	.param .b64 param0;
	st.param.b64 	[param0], %rd4;
	.param .b64 param1;
	st.param.b64 	[param1], %rd1;
	.param .b32 retval0;
	call.uni (retval0), 
	vprintf, 
	(
	param0, 
	param1
	);
	ld.param.b32 	%r3, [retval0];
	} // callseq 0
	ret;

}


// ===== COMPILED SASS (sm_100) =====

	.target	sm_100

	.elftype	@"ET_EXEC"


//--------------------- .note.nv.tkinfo           --------------------------
	.section	.note.nv.tkinfo,"",@"SHT_NOTE"
	.sectionflags	@"SHF_NOTE_NV_TKINFO"
	.tkinfo
        /*0018*/ 	.word	0x00000002
        /*0030*/ 	.string	""
        /*0030*/ 	.string	"ptxas"
        /*0030*/ 	.string	"Cuda compilation tools, release 13.0, V13.0.88"
        /*0030*/ 	.string	"Build cuda_13.0.r13.0/compiler.36424714_0"
        /*0030*/ 	.string	"-arch sm_100 -m 64 "



//--------------------- .note.nv.cuinfo           --------------------------
	.section	.note.nv.cuinfo,"",@"SHT_NOTE"
	.sectionflags	@"SHF_NOTE_NV_CUINFO"
        /*0018*/ 	.short	0x0002
        /*001a*/ 	.short	0x0064
        /*001c*/ 	.short	0x0082
	.zero		2


//--------------------- .nv.info                  --------------------------
	.section	.nv.info,"",@"SHT_CUDA_INFO"
	.align	4


	//----- nvinfo : EIATTR_REGCOUNT
	.align		4
        /*0000*/ 	.byte	0x04, 0x2f
        /*0002*/ 	.short	(.L_2 - .L_1)
	.align		4
.L_1:
        /*0004*/ 	.word	index@(_Z10helloWorldv)
        /*0008*/ 	.word	0x00000018


	//----- nvinfo : EIATTR_FRAME_SIZE
	.align		4
.L_2:
        /*000c*/ 	.byte	0x04, 0x11
        /*000e*/ 	.short	(.L_4 - .L_3)
	.align		4
.L_3:
        /*0010*/ 	.word	index@(_Z10helloWorldv)
        /*0014*/ 	.word	0x00000008


	//----- nvinfo : EIATTR_MIN_STACK_SIZE
	.align		4
.L_4:
        /*0018*/ 	.byte	0x04, 0x12
        /*001a*/ 	.short	(.L_6 - .L_5)
	.align		4
.L_5:
        /*001c*/ 	.word	index@(_Z10helloWorldv)
        /*0020*/ 	.word	0x00000008
.L_6:


//--------------------- .nv.compat                --------------------------
	.section	.nv.compat,"",@"SHT_CUDA_COMPAT_INFO"
	.align	4
        /*0000*/ 	.byte	0x02, 0x09, 0x00, 0x00, 0x02, 0x02, 0x01, 0x00, 0x02, 0x05, 0x05, 0x00, 0x03, 0x07, 0x01, 0x01
        /*0010*/ 	.byte	0x02, 0x03, 0x00, 0x00, 0x02, 0x06, 0x01, 0x00, 0x04, 0x0b, 0x08, 0x00, 0x09, 0x00, 0x00, 0x00
        /*0020*/ 	.byte	0x00, 0x00, 0x00, 0x00


//--------------------- .nv.info._Z10helloWorldv  --------------------------
	.section	.nv.info._Z10helloWorldv,"",@"SHT_CUDA_INFO"
	.sectionflags	@""
	.align	4


	//----- nvinfo : EIATTR_CUDA_API_VERSION
	.align		4
        /*0000*/ 	.byte	0x04, 0x37
        /*0002*/ 	.short	(.L_8 - .L_7)
.L_7:
        /*0004*/ 	.word	0x00000082


	//----- nvinfo : EIATTR_SPARSE_MMA_MASK
	.align		4
.L_8:
        /*0008*/ 	.byte	0x03, 0x50
        /*000a*/ 	.short	0x0000


	//----- nvinfo : EIATTR_MAXREG_COUNT
	.align		4
        /*000c*/ 	.byte	0x03, 0x1b
        /*000e*/ 	.short	0x00ff


	//----- nvinfo : EIATTR_EXTERNS
	.align		4
        /*0010*/ 	.byte	0x04, 0x0f
        /*0012*/ 	.short	(.L_10 - .L_9)


	//   ....[0]....
	.align		4
.L_9:
        /*0014*/ 	.word	index@(vprintf)


	//----- nvinfo : EIATTR_MERCURY_ISA_VERSION
	.align		4
.L_10:
        /*0018*/ 	.byte	0x03, 0x5f
        /*001a*/ 	.short	0x0101


	//----- nvinfo : EIATTR_VRC_CTA_INIT_COUNT
	.align		4
        /*001c*/ 	.byte	0x02, 0x4a
	.zero		1
	.zero		1


	//----- nvinfo : EIATTR_SYSCALL_OFFSETS
	.align		4
        /*0020*/ 	.byte	0x04, 0x46
        /*0022*/ 	.short	(.L_12 - .L_11)


	//   ....[0]....
.L_11:
        /*0024*/ 	.word	0x000000f0


	//----- nvinfo : EIATTR_EXIT_INSTR_OFFSETS
	.align		4
.L_12:
        /*0028*/ 	.byte	0x04, 0x1c
        /*002a*/ 	.short	(.L_14 - .L_13)


	//   ....[0]....
.L_13:
        /*002c*/ 	.word	0x00000100


	//----- nvinfo : EIATTR_SW_WAR
	.align		4
.L_14:
        /*0030*/ 	.byte	0x04, 0x36
        /*0032*/ 	.short	(.L_16 - .L_15)
.L_15:
        /*0034*/ 	.word	0x00000008
.L_16:


//--------------------- .nv.callgraph             --------------------------
	.section	.nv.callgraph,"",@"SHT_CUDA_CALLGRAPH"
	.align	4
	.sectionentsize	8
	.align		4
        /*0000*/ 	.word	0x00000000
	.align		4
        /*0004*/ 	.word	0xffffffff
	.align		4
        /*0008*/ 	.word	index@(_Z10helloWorldv)
	.align		4
        /*000c*/ 	.word	index@(vprintf)
	.align		4
        /*0010*/ 	.word	0x00000000
	.align		4
        /*0014*/ 	.word	0xfffffffe
	.align		4
        /*0018*/ 	.word	0x00000000
	.align		4
        /*001c*/ 	.word	0xfffffffd
	.align		4
        /*0020*/ 	.word	0x00000000
	.align		4
        /*0024*/ 	.word	0xfffffffc


//--------------------- .nv.constant4             --------------------------
	.section	.nv.constant4,"a",@progbits
	.align	8
	.align		8
.nv.constant4:
        /*0000*/ 	.dword	vprintf
	.align		8
        /*0008*/ 	.dword	$str


//--------------------- .text._Z10helloWorldv     --------------------------
	.section	.text._Z10helloWorldv,"ax",@progbits
	.align	128
        .global         _Z10helloWorldv
        .type           _Z10helloWorldv,@function
        .size           _Z10helloWorldv,(.L_x_2 - _Z10helloWorldv)
        .other          _Z10helloWorldv,@"STO_CUDA_ENTRY STV_DEFAULT"
_Z10helloWorldv:
.text._Z10helloWorldv:
[----:B------:R-:W0:Y:S01]  /*0000*/  LDC R1, c[0x0][0x37c] ;  /* 0x0000df00ff017b82 */ /* 0x000e220000000800 */
[----:B------:R-:W1:Y:S01]  /*0010*/  S2R R8, SR_TID.X ;  /* 0x0000000000087919 */ /* 0x000e620000002100 */
[----:B0-----:R-:W-:Y:S01]  /*0020*/  VIADD R1, R1, 0xfffffff8 ;  /* 0xfffffff801017836 */ /* 0x001fe20000000000 */
[----:B------:R-:W-:Y:S01]  /*0030*/  MOV R0, 0x0 ;  /* 0x0000000000007802 */ /* 0x000fe20000000f00 */
[----:B------:R-:W0:Y:S01]  /*0040*/  LDCU UR4, c[0x0][0x2f8] ;  /* 0x00005f00ff0477ac */ /* 0x000e220008000800 */
[----:B------:R-:W1:Y:S03]  /*0050*/  S2R R9, SR_CTAID.X ;  /* 0x0000000000097919 */ /* 0x000e660000002500 */
[----:B------:R2:W3:Y:S01]  /*0060*/  LDC.64 R2, c[0x4][R0] ;  /* 0x0100000000027b82 */ /* 0x0004e20000000a00 */
[----:B------:R-:W4:Y:S01]  /*0070*/  LDCU.64 UR6, c[0x4][0x8] ;  /* 0x01000100ff0677ac */ /* 0x000f220008000a00 */
[----:B------:R-:W5:Y:S01]  /*0080*/  LDCU UR5, c[0x0][0x2fc] ;  /* 0x00005f80ff0577ac */ /* 0x000f620008000800 */
[----:B0-----:R-:W-:Y:S01]  /*0090*/  IADD3 R6, P0, PT, R1, UR4, RZ ;  /* 0x0000000401067c10 */ /* 0x001fe2000ff1e0ff */
[----:B----4-:R-:W-:Y:S01]  /*00a0*/  IMAD.U32 R4, RZ, RZ, UR6 ;  /* 0x00000006ff047e24 */ /* 0x010fe2000f8e00ff */
[----:B------:R-:W-:-:S03]  /*00b0*/  MOV R5, UR7 ;  /* 0x0000000700057c02 */ /* 0x000fc60008000f00 */
[----:B-----5:R-:W-:Y:S01]  /*00c0*/  IMAD.X R7, RZ, RZ, UR5, P0 ;  /* 0x00000005ff077e24 */ /* 0x020fe200080e06ff */
[----:B-1----:R2:W-:Y:S07]  /*00d0*/  STL.64 [R1], R8 ;  /* 0x0000000801007387 */ /* 0x0025ee0000100a00 */
[----:B------:R-:W-:-:S07]  /*00e0*/  LEPC R20, `(.L_x_0) ;  /* 0x000000001014794e */ /* 0x000fce0000000000 */
[----:B--23--:R-:W-:Y:S05]  /*00f0*/  CALL.ABS.NOINC R2 ;  /* 0x0000000002007343 */ /* 0x00cfea0003c00000 */
.L_x_0:
[----:B------:R-:W-:Y:S05]  /*0100*/  EXIT ;  /* 0x000000000000794d */ /* 0x000fea0003800000 */
.L_x_1:
[----:B------:R-:W-:-:S00]  /*0110*/  BRA `(.L_x_1) ;  /* 0xfffffffc00fc7947 */ /* 0x000fc0000383ffff */
[----:B------:R-:W-:-:S00]  /*0120*/  NOP ;  /* 0x0000000000007918 */ /* 0x000fc00000000000 */
        /* <DEDUP_REMOVED lines=13> */
.L_x_2:


//--------------------- .nv.global.init           --------------------------
	.section	.nv.global.init,"aw",@progbits
.nv.global.init:
	.type		$str,@object
	.size		$str,(.L_0 - $str)
$str:
        /*0000*/ 	.byte	0x48, 0x65, 0x6c, 0x6c, 0x6f, 0x20, 0x66, 0x72, 0x6f, 0x6d, 0x20, 0x74, 0x68, 0x72, 0x65, 0x61
        /*0010*/ 	.byte	0x64, 0x20, 0x25, 0x64, 0x20, 0x66, 0x72, 0x6f, 0x6d, 0x20, 0x62, 0x6c, 0x6f, 0x63, 0x6b, 0x20
        /*0020*/ 	.byte	0x25, 0x64, 0x0a, 0x00
.L_0:


//--------------------- .nv.shared.reserved.0     --------------------------
	.section	.nv.shared.reserved.0,"aw",@nobits
	.weak		__nv_reservedSMEM_offset_0_alias
	.size		__nv_reservedSMEM_offset_0_alias, 0, 64
	.other		__nv_reservedSMEM_offset_0_alias,@"STO_CUDA_RESERVED_SHARED STV_DEFAULT"
__nv_reservedSMEM_offset_0_alias:
	.zero		0
	.zero		64


//--------------------- .nv.constant0._Z10helloWorldv --------------------------
	.section	.nv.constant0._Z10helloWorldv,"a",@progbits
	.sectionflags	@""
	.align	4
.nv.constant0._Z10helloWorldv:
	.zero		896


//--------------------- SYMBOLS --------------------------

	.type		.nv.reservedSmem.offset0,@object
	.size		.nv.reservedSmem.offset0,0x4
	.type		vprintf,@function
